//
// Generated by NVIDIA NVVM Compiler
//
// Compiler Build ID: CL-36424714
// Cuda compilation tools, release 13.0, V13.0.88
// Based on NVVM 20.0.0
//

.version 9.0
.target sm_100
.address_size 64

	// .globl	_Z18broadcastMulKernelP6float2Pfiii
.extern .shared .align 16 .b8 s[];

.visible .entry _Z18broadcastMulKernelP6float2Pfiii(
	.param .u64 .ptr .align 1 _Z18broadcastMulKernelP6float2Pfiii_param_0,
	.param .u64 .ptr .align 1 _Z18broadcastMulKernelP6float2Pfiii_param_1,
	.param .u32 _Z18broadcastMulKernelP6float2Pfiii_param_2,
	.param .u32 _Z18broadcastMulKernelP6float2Pfiii_param_3,
	.param .u32 _Z18broadcastMulKernelP6float2Pfiii_param_4
)
{
	.reg .pred 	%p<14>;
	.reg .b32 	%r<85>;
	.reg .b32 	%f<36>;
	.reg .b64 	%rd<23>;

	ld.param.u64 	%rd4, [_Z18broadcastMulKernelP6float2Pfiii_param_0];
	ld.param.u64 	%rd3, [_Z18broadcastMulKernelP6float2Pfiii_param_1];
	ld.param.u32 	%r45, [_Z18broadcastMulKernelP6float2Pfiii_param_2];
	ld.param.u32 	%r43, [_Z18broadcastMulKernelP6float2Pfiii_param_3];
	ld.param.u32 	%r44, [_Z18broadcastMulKernelP6float2Pfiii_param_4];
	cvta.to.global.u64 	%rd1, %rd4;
	mul.lo.s32 	%r1, %r44, %r45;
	mov.u32 	%r2, %ntid.x;
	setp.lt.s32 	%p1, %r1, 1;
	@%p1 bra 	$L__BB0_16;
	mov.u32 	%r47, %ntid.y;
	mov.u32 	%r48, %ctaid.x;
	mov.u32 	%r49, %tid.y;
	mad.lo.s32 	%r3, %r47, %r48, %r49;
	mov.u32 	%r4, %tid.x;
	shl.b32 	%r50, %r49, 2;
	mov.u32 	%r51, s;
	add.s32 	%r5, %r51, %r50;
	shl.b32 	%r6, %r2, 2;
	add.s32 	%r7, %r43, -1;
	mul.lo.s32 	%r52, %r2, %r44;
	shl.b32 	%r8, %r52, 2;
	shl.b32 	%r53, %r2, 1;
	add.s32 	%r9, %r4, %r53;
	mov.u32 	%r54, %nctaid.x;
	mul.lo.s32 	%r10, %r54, %r47;
	cvta.to.global.u64 	%rd2, %rd3;
	mov.b32 	%r75, 0;
$L__BB0_2:
	setp.ne.s32 	%p2, %r4, 0;
	add.s32 	%r12, %r3, %r75;
	div.s32 	%r13, %r12, %r44;
	mul.lo.s32 	%r55, %r13, %r44;
	sub.s32 	%r14, %r12, %r55;
	setp.ge.s32 	%p3, %r12, %r1;
	or.pred  	%p4, %p2, %p3;
	@%p4 bra 	$L__BB0_4;
	mul.wide.s32 	%rd5, %r12, 4;
	add.s64 	%rd6, %rd2, %rd5;
	ld.global.f32 	%f2, [%rd6];
	st.shared.f32 	[%r5], %f2;
$L__BB0_4:
	setp.ge.s32 	%p5, %r12, %r1;
	bar.sync 	0;
	div.s32 	%r15, %r43, %r2;
	@%p5 bra 	$L__BB0_15;
	setp.lt.s32 	%p6, %r15, 1;
	mov.b32 	%r84, 0;
	@%p6 bra 	$L__BB0_13;
	ld.shared.f32 	%f1, [%r5];
	and.b32  	%r16, %r15, 3;
	setp.lt.u32 	%p7, %r15, 4;
	mov.b32 	%r84, 0;
	@%p7 bra 	$L__BB0_9;
	mul.lo.s32 	%r60, %r7, %r13;
	add.s32 	%r61, %r4, %r60;
	add.s32 	%r62, %r61, %r2;
	mad.lo.s32 	%r80, %r44, %r62, %r12;
	add.s32 	%r63, %r9, %r60;
	mad.lo.s32 	%r79, %r44, %r63, %r12;
	mad.lo.s32 	%r64, %r2, 3, %r61;
	mad.lo.s32 	%r78, %r44, %r64, %r12;
	mad.lo.s32 	%r77, %r44, %r61, %r12;
	and.b32  	%r65, %r15, 2147483644;
	neg.s32 	%r76, %r65;
	mov.b32 	%r84, 0;
$L__BB0_8:
	mul.wide.s32 	%rd7, %r77, 8;
	add.s64 	%rd8, %rd1, %rd7;
	ld.global.v2.f32 	{%f3, %f4}, [%rd8];
	mul.f32 	%f5, %f1, %f3;
	mul.f32 	%f6, %f1, %f4;
	st.global.v2.f32 	[%rd8], {%f5, %f6};
	mul.wide.s32 	%rd9, %r80, 8;
	add.s64 	%rd10, %rd1, %rd9;
	ld.global.v2.f32 	{%f7, %f8}, [%rd10];
	mul.f32 	%f9, %f1, %f7;
	mul.f32 	%f10, %f1, %f8;
	st.global.v2.f32 	[%rd10], {%f9, %f10};
	mul.wide.s32 	%rd11, %r79, 8;
	add.s64 	%rd12, %rd1, %rd11;
	ld.global.v2.f32 	{%f11, %f12}, [%rd12];
	mul.f32 	%f13, %f1, %f11;
	mul.f32 	%f14, %f1, %f12;
	st.global.v2.f32 	[%rd12], {%f13, %f14};
	mul.wide.s32 	%rd13, %r78, 8;
	add.s64 	%rd14, %rd1, %rd13;
	ld.global.v2.f32 	{%f15, %f16}, [%rd14];
	mul.f32 	%f17, %f1, %f15;
	mul.f32 	%f18, %f1, %f16;
	st.global.v2.f32 	[%rd14], {%f17, %f18};
	add.s32 	%r84, %r84, %r6;
	add.s32 	%r80, %r80, %r8;
	add.s32 	%r79, %r79, %r8;
	add.s32 	%r78, %r78, %r8;
	add.s32 	%r77, %r77, %r8;
	add.s32 	%r76, %r76, 4;
	setp.ne.s32 	%p8, %r76, 0;
	@%p8 bra 	$L__BB0_8;
$L__BB0_9:
	setp.eq.s32 	%p9, %r16, 0;
	@%p9 bra 	$L__BB0_13;
	mad.lo.s32 	%r66, %r13, %r43, %r4;
	add.s32 	%r36, %r66, %r84;
	mad.lo.s32 	%r67, %r36, %r44, %r14;
	mul.wide.s32 	%rd15, %r67, 8;
	add.s64 	%rd16, %rd1, %rd15;
	ld.global.v2.f32 	{%f19, %f20}, [%rd16];
	mul.f32 	%f21, %f1, %f19;
	mul.f32 	%f22, %f1, %f20;
	st.global.v2.f32 	[%rd16], {%f21, %f22};
	add.s32 	%r84, %r84, %r2;
	setp.eq.s32 	%p10, %r16, 1;
	@%p10 bra 	$L__BB0_13;
	add.s32 	%r38, %r36, %r2;
	mad.lo.s32 	%r68, %r38, %r44, %r14;
	mul.wide.s32 	%rd17, %r68, 8;
	add.s64 	%rd18, %rd1, %rd17;
	ld.global.v2.f32 	{%f23, %f24}, [%rd18];
	mul.f32 	%f25, %f1, %f23;
	mul.f32 	%f26, %f1, %f24;
	st.global.v2.f32 	[%rd18], {%f25, %f26};
	add.s32 	%r84, %r84, %r2;
	setp.eq.s32 	%p11, %r16, 2;
	@%p11 bra 	$L__BB0_13;
	add.s32 	%r69, %r38, %r2;
	mad.lo.s32 	%r70, %r69, %r44, %r14;
	mul.wide.s32 	%rd19, %r70, 8;
	add.s64 	%rd20, %rd1, %rd19;
	ld.global.v2.f32 	{%f27, %f28}, [%rd20];
	mul.f32 	%f29, %f1, %f27;
	mul.f32 	%f30, %f1, %f28;
	st.global.v2.f32 	[%rd20], {%f29, %f30};
	add.s32 	%r84, %r84, %r2;
$L__BB0_13:
	rem.s32 	%r71, %r43, %r2;
	setp.ge.u32 	%p12, %r4, %r71;
	@%p12 bra 	$L__BB0_15;
	ld.shared.f32 	%f31, [%r5];
	mad.lo.s32 	%r72, %r13, %r43, %r4;
	add.s32 	%r73, %r72, %r84;
	mad.lo.s32 	%r74, %r73, %r44, %r14;
	mul.wide.s32 	%rd21, %r74, 8;
	add.s64 	%rd22, %rd1, %rd21;
	ld.global.v2.f32 	{%f32, %f33}, [%rd22];
	mul.f32 	%f34, %f31, %f32;
	mul.f32 	%f35, %f31, %f33;
	st.global.v2.f32 	[%rd22], {%f34, %f35};
$L__BB0_15:
	add.s32 	%r75, %r75, %r10;
	setp.lt.s32 	%p13, %r75, %r1;
	@%p13 bra 	$L__BB0_2;
$L__BB0_16:
	ret;

}


// ===== COMPILED SASS (sm_100) =====

	.target	sm_100

	.elftype	@"ET_EXEC"


//--------------------- .note.nv.tkinfo           --------------------------
	.section	.note.nv.tkinfo,"",@"SHT_NOTE"
	.sectionflags	@"SHF_NOTE_NV_TKINFO"
	.tkinfo
        /*0018*/ 	.word	0x00000002
        /*0030*/ 	.string	""
        /*0030*/ 	.string	"ptxas"
        /*0030*/ 	.string	"Cuda compilation tools, release 13.0, V13.0.88"
        /*0030*/ 	.string	"Build cuda_13.0.r13.0/compiler.36424714_0"
        /*0030*/ 	.string	"-arch sm_100 -m 64 "



//--------------------- .note.nv.cuinfo           --------------------------
	.section	.note.nv.cuinfo,"",@"SHT_NOTE"
	.sectionflags	@"SHF_NOTE_NV_CUINFO"
        /*0018*/ 	.short	0x0002
        /*001a*/ 	.short	0x0064
        /*001c*/ 	.short	0x0082
	.zero		2


//--------------------- .nv.info                  --------------------------
	.section	.nv.info,"",@"SHT_CUDA_INFO"
	.align	4


	//----- nvinfo : EIATTR_REGCOUNT
	.align		4
        /*0000*/ 	.byte	0x04, 0x2f
        /*0002*/ 	.short	(.L_1 - .L_0)
	.align		4
.L_0:
        /*0004*/ 	.word	index@(_Z18broadcastMulKernelP6float2Pfiii)
        /*0008*/ 	.word	0x00000020


	//----- nvinfo : EIATTR_FRAME_SIZE
	.align		4
.L_1:
        /*000c*/ 	.byte	0x04, 0x11
        /*000e*/ 	.short	(.L_3 - .L_2)
	.align		4
.L_2:
        /*0010*/ 	.word	index@(_Z18broadcastMulKernelP6float2Pfiii)
        /*0014*/ 	.word	0x00000000


	//----- nvinfo : EIATTR_MIN_STACK_SIZE
	.align		4
.L_3:
        /*0018*/ 	.byte	0x04, 0x12
        /*001a*/ 	.short	(.L_5 - .L_4)
	.align		4
.L_4:
        /*001c*/ 	.word	index@(_Z18broadcastMulKernelP6float2Pfiii)
        /*0020*/ 	.word	0x00000000
.L_5:


//--------------------- .nv.compat                --------------------------
	.section	.nv.compat,"",@"SHT_CUDA_COMPAT_INFO"
	.align	4
        /*0000*/ 	.byte	0x02, 0x09, 0x00, 0x00, 0x02, 0x02, 0x01, 0x00, 0x02, 0x05, 0x05, 0x00, 0x03, 0x07, 0x01, 0x01
        /*0010*/ 	.byte	0x02, 0x03, 0x00, 0x00, 0x02, 0x06, 0x01, 0x00, 0x04, 0x0b, 0x08, 0x00, 0x09, 0x00, 0x00, 0x00
        /*0020*/ 	.byte	0x00, 0x00, 0x00, 0x00


//--------------------- .nv.info._Z18broadcastMulKernelP6float2Pfiii --------------------------
	.section	.nv.info._Z18broadcastMulKernelP6float2Pfiii,"",@"SHT_CUDA_INFO"
	.sectionflags	@""
	.align	4


	//----- nvinfo : EIATTR_CUDA_API_VERSION
	.align		4
        /*0000*/ 	.byte	0x04, 0x37
        /*0002*/ 	.short	(.L_7 - .L_6)
.L_6:
        /*0004*/ 	.word	0x00000082


	//----- nvinfo : EIATTR_KPARAM_INFO
	.align		4
.L_7:
        /*0008*/ 	.byte	0x04, 0x17
        /*000a*/ 	.short	(.L_9 - .L_8)
.L_8:
        /*000c*/ 	.word	0x00000000
        /*0010*/ 	.short	0x0004
        /*0012*/ 	.short	0x0018
        /*0014*/ 	.byte	0x00, 0xf0, 0x11, 0x00


	//----- nvinfo : EIATTR_KPARAM_INFO
	.align		4
.L_9:
        /*0018*/ 	.byte	0x04, 0x17
        /*001a*/ 	.short	(.L_11 - .L_10)
.L_10:
        /*001c*/ 	.word	0x00000000
        /*0020*/ 	.short	0x0003
        /*0022*/ 	.short	0x0014
        /*0024*/ 	.byte	0x00, 0xf0, 0x11, 0x00


	//----- nvinfo : EIATTR_KPARAM_INFO
	.align		4
.L_11:
        /*0028*/ 	.byte	0x04, 0x17
        /*002a*/ 	.short	(.L_13 - .L_12)
.L_12:
        /*002c*/ 	.word	0x00000000
        /*0030*/ 	.short	0x0002
        /*0032*/ 	.short	0x0010
        /*0034*/ 	.byte	0x00, 0xf0, 0x11, 0x00


	//----- nvinfo : EIATTR_KPARAM_INFO
	.align		4
.L_13:
        /*0038*/ 	.byte	0x04, 0x17
        /*003a*/ 	.short	(.L_15 - .L_14)
.L_14:
        /*003c*/ 	.word	0x00000000
        /*0040*/ 	.short	0x0001
        /*0042*/ 	.short	0x0008
        /*0044*/ 	.byte	0x00, 0xf5, 0x21, 0x00


	//----- nvinfo : EIATTR_KPARAM_INFO
	.align		4
.L_15:
        /*0048*/ 	.byte	0x04, 0x17
        /*004a*/ 	.short	(.L_17 - .L_16)
.L_16:
        /*004c*/ 	.word	0x00000000
        /*0050*/ 	.short	0x0000
        /*0052*/ 	.short	0x0000
        /*0054*/ 	.byte	0x00, 0xf5, 0x21, 0x00


	//----- nvinfo : EIATTR_SPARSE_MMA_MASK
	.align		4
.L_17:
        /*0058*/ 	.byte	0x03, 0x50
        /*005a*/ 	.short	0x0000


	//----- nvinfo : EIATTR_MAXREG_COUNT
	.align		4
        /*005c*/ 	.byte	0x03, 0x1b
        /*005e*/ 	.short	0x00ff


	//----- nvinfo : EIATTR_NUM_BARRIERS
	.align		4
        /*0060*/ 	.byte	0x02, 0x4c
        /*0062*/ 	.byte	0x01
	.zero		1


	//----- nvinfo : EIATTR_MERCURY_ISA_VERSION
	.align		4
        /*0064*/ 	.byte	0x03, 0x5f
        /*0066*/ 	.short	0x0101


	//----- nvinfo : EIATTR_VRC_CTA_INIT_COUNT
	.align		4
        /*0068*/ 	.byte	0x02, 0x4a
	.zero		1
	.zero		1


	//----- nvinfo : EIATTR_EXIT_INSTR_OFFSETS
	.align		4
        /*006c*/ 	.byte	0x04, 0x1c
        /*006e*/ 	.short	(.L_19 - .L_18)


	//   ....[0]....
.L_18:
        /*0070*/ 	.word	0x00000050


	//   ....[1]....
        /*0074*/ 	.word	0x000016b0


	//----- nvinfo : EIATTR_CRS_STACK_SIZE
	.align		4
.L_19:
        /*0078*/ 	.byte	0x04, 0x1e
        /*007a*/ 	.short	(.L_21 - .L_20)
.L_20:
        /*007c*/ 	.word	0x00000000


	//----- nvinfo : EIATTR_CBANK_PARAM_SIZE
	.align		4
.L_21:
        /*0080*/ 	.byte	0x03, 0x19
        /*0082*/ 	.short	0x001c


	//----- nvinfo : EIATTR_PARAM_CBANK
	.align		4
        /*0084*/ 	.byte	0x04, 0x0a
        /*0086*/ 	.short	(.L_23 - .L_22)
	.align		4
.L_22:
        /*0088*/ 	.word	index@(.nv.constant0._Z18broadcastMulKernelP6float2Pfiii)
        /*008c*/ 	.short	0x0380
        /*008e*/ 	.short	0x001c


	//----- nvinfo : EIATTR_SW_WAR
	.align		4
.L_23:
        /*0090*/ 	.byte	0x04, 0x36
        /*0092*/ 	.short	(.L_25 - .L_24)
.L_24:
        /*0094*/ 	.word	0x00000008
.L_25:


//--------------------- .nv.callgraph             --------------------------
	.section	.nv.callgraph,"",@"SHT_CUDA_CALLGRAPH"
	.align	4
	.sectionentsize	8
	.align		4
        /*0000*/ 	.word	0x00000000
	.align		4
        /*0004*/ 	.word	0xffffffff
	.align		4
        /*0008*/ 	.word	0x00000000
	.align		4
        /*000c*/ 	.word	0xfffffffe
	.align		4
        /*0010*/ 	.word	0x00000000
	.align		4
        /*0014*/ 	.word	0xfffffffd
	.align		4
        /*0018*/ 	.word	0x00000000
	.align		4
        /*001c*/ 	.word	0xfffffffc


//--------------------- .text._Z18broadcastMulKernelP6float2Pfiii --------------------------
	.section	.text._Z18broadcastMulKernelP6float2Pfiii,"ax",@progbits
	.align	128
        .global         _Z18broadcastMulKernelP6float2Pfiii
        .type           _Z18broadcastMulKernelP6float2Pfiii,@function
        .size           _Z18broadcastMulKernelP6float2Pfiii,(.L_x_10 - _Z18broadcastMulKernelP6float2Pfiii)
        .other          _Z18broadcastMulKernelP6float2Pfiii,@"STO_CUDA_ENTRY STV_DEFAULT"
_Z18broadcastMulKernelP6float2Pfiii:
.text._Z18broadcastMulKernelP6float2Pfiii:
[----:B------:R-:W-:Y:S08]  /*0000*/  LDC R1, c[0x0][0x37c] ;  /* 0x0000df00ff017b82 */ /* 0x000ff00000000800 */
[----:B------:R-:W0:Y:S01]  /*0010*/  LDC R20, c[0x0][0x390] ;  /* 0x0000e400ff147b82 */ /* 0x000e220000000800 */
[----:B------:R-:W0:Y:S02]  /*0020*/  LDCU UR11, c[0x0][0x398] ;  /* 0x00007300ff0b77ac */ /* 0x000e240008000800 */
[----:B0-----:R-:W-:-:S05]  /*0030*/  IMAD R20, R20, UR11, RZ ;  /* 0x0000000b14147c24 */ /* 0x001fca000f8e02ff */
[----:B------:R-:W-:-:S13]  /*0040*/  ISETP.GE.AND P0, PT, R20, 0x1, PT ;  /* 0x000000011400780c */ /* 0x000fda0003f06270 */
[----:B------:R-:W-:Y:S05]  /*0050*/  @!P0 EXIT ;  /* 0x000000000000894d */ /* 0x000fea0003800000 */
[----:B------:R-:W0:Y:S01]  /*0060*/  S2R R3, SR_CTAID.X ;  /* 0x0000000000037919 */ /* 0x000e220000002500 */
[----:B------:R-:W1:Y:S01]  /*0070*/  S2UR UR5, SR_CgaCtaId ;  /* 0x00000000000579c3 */ /* 0x000e620000008800 */
[----:B------:R-:W2:Y:S01]  /*0080*/  LDCU UR7, c[0x0][0x394] ;  /* 0x00007280ff0777ac */ /* 0x000ea20008000800 */
[----:B------:R-:W0:Y:S01]  /*0090*/  S2R R4, SR_TID.Y ;  /* 0x0000000000047919 */ /* 0x000e220000002200 */
[----:B------:R-:W-:Y:S01]  /*00a0*/  UMOV UR4, 0x400 ;  /* 0x0000040000047882 */ /* 0x000fe20000000000 */
[----:B------:R-:W3:Y:S04]  /*00b0*/  LDCU.64 UR8, c[0x0][0x358] ;  /* 0x00006b00ff0877ac */ /* 0x000ee80008000a00 */
[----:B------:R-:W4:Y:S01]  /*00c0*/  LDC R0, c[0x0][0x360] ;  /* 0x0000d800ff007b82 */ /* 0x000f220000000800 */
[----:B------:R-:W5:Y:S01]  /*00d0*/  LDCU UR10, c[0x0][0x364] ;  /* 0x00006c80ff0a77ac */ /* 0x000f620008000800 */
[----:B------:R-:W5:Y:S01]  /*00e0*/  LDCU UR6, c[0x0][0x370] ;  /* 0x00006e00ff0677ac */ /* 0x000f620008000800 */
[----:B-1----:R-:W-:-:S02]  /*00f0*/  ULEA UR4, UR5, UR4, 0x18 ;  /* 0x0000000405047291 */ /* 0x002fc4000f8ec0ff */
[----:B--2---:R-:W-:Y:S01]  /*0100*/  UIADD3 UR5, UPT, UPT, UR7, -0x1, URZ ;  /* 0xffffffff07057890 */ /* 0x004fe2000fffe0ff */
[----:B----4-:R-:W-:Y:S01]  /*0110*/  IMAD R2, R0, UR11, RZ ;  /* 0x0000000b00027c24 */ /* 0x010fe2000f8e02ff */
[----:B-----5:R-:W-:Y:S02]  /*0120*/  UIMAD UR6, UR10, UR6, URZ ;  /* 0x000000060a0672a4 */ /* 0x020fe4000f8e02ff */
[----:B0-----:R-:W-:Y:S01]  /*0130*/  IMAD R3, R3, UR10, R4 ;  /* 0x0000000a03037c24 */ /* 0x001fe2000f8e0204 */
[----:B------:R-:W-:Y:S01]  /*0140*/  LEA R4, R4, UR4, 0x2 ;  /* 0x0000000404047c11 */ /* 0x000fe2000f8e10ff */
[----:B---3--:R-:W-:-:S08]  /*0150*/  UMOV UR4, URZ ;  /* 0x000000ff00047c82 */ /* 0x008fd00008000000 */
.L_x_8:
[----:B0-234-:R-:W0:Y:S01]  /*0160*/  S2R R15, SR_TID.X ;  /* 0x00000000000f7919 */ /* 0x01de220000002100 */
[----:B------:R-:W-:Y:S01]  /*0170*/  IADD3 R14, PT, PT, R3, UR4, RZ ;  /* 0x00000004030e7c10 */ /* 0x000fe2000fffe0ff */
[----:B-1----:R-:W1:Y:S03]  /*0180*/  LDC R5, c[0x0][0x398] ;  /* 0x0000e600ff057b82 */ /* 0x002e660000000800 */
[----:B------:R-:W-:-:S04]  /*0190*/  ISETP.GE.AND P0, PT, R14, R20, PT ;  /* 0x000000140e00720c */ /* 0x000fc80003f06270 */
[----:B0-----:R-:W-:-:S13]  /*01a0*/  ISETP.NE.OR P3, PT, R15, RZ, P0 ;  /* 0x000000ff0f00720c */ /* 0x001fda0000765670 */
[----:B------:R-:W0:Y:S02]  /*01b0*/  @!P3 LDC.64 R8, c[0x0][0x388] ;  /* 0x0000e200ff08bb82 */ /* 0x000e240000000a00 */
[----:B0-----:R-:W-:-:S06]  /*01c0*/  @!P3 IMAD.WIDE R8, R14, 0x4, R8 ;  /* 0x000000040e08b825 */ /* 0x001fcc00078e0208 */
[----:B------:R0:W2:Y:S01]  /*01d0*/  @!P3 LDG.E R9, desc[UR8][R8.64] ;  /* 0x000000080809b981 */ /* 0x0000a2000c1e1900 */
[----:B-1----:R-:W-:Y:S01]  /*01e0*/  IABS R12, R5 ;  /* 0x00000005000c7213 */ /* 0x002fe20000000000 */
[----:B------:R-:W-:-:S03]  /*01f0*/  UIADD3 UR4, UPT, UPT, UR6, UR4, URZ ;  /* 0x0000000406047290 */ /* 0x000fc6000fffe0ff */
[----:B------:R-:W1:Y:S01]  /*0200*/  I2F.RP R10, R12 ;  /* 0x0000000c000a7306 */ /* 0x000e620000209400 */
[----:B0-----:R-:W-:-:S07]  /*0210*/  IABS R8, R14 ;  /* 0x0000000e00087213 */ /* 0x001fce0000000000 */
[----:B-1----:R-:W0:Y:S02]  /*0220*/  MUFU.RCP R10, R10 ;  /* 0x0000000a000a7308 */ /* 0x002e240000001000 */
[----:B0-----:R-:W-:-:S06]  /*0230*/  IADD3 R6, PT, PT, R10, 0xffffffe, RZ ;  /* 0x0ffffffe0a067810 */ /* 0x001fcc0007ffe0ff */
[----:B------:R0:W1:Y:S02]  /*0240*/  F2I.FTZ.U32.TRUNC.NTZ R7, R6 ;  /* 0x0000000600077305 */ /* 0x000064000021f000 */
[----:B0-----:R-:W-:Y:S01]  /*0250*/  HFMA2 R6, -RZ, RZ, 0, 0 ;  /* 0x00000000ff067431 */ /* 0x001fe200000001ff */
[----:B-1----:R-:W-:-:S05]  /*0260*/  IADD3 R11, PT, PT, RZ, -R7, RZ ;  /* 0x80000007ff0b7210 */ /* 0x002fca0007ffe0ff */
[----:B------:R-:W-:-:S04]  /*0270*/  IMAD R11, R11, R12, RZ ;  /* 0x0000000c0b0b7224 */ /* 0x000fc800078e02ff */
[----:B------:R-:W-:-:S06]  /*0280*/  IMAD.HI.U32 R7, R7, R11, R6 ;  /* 0x0000000b07077227 */ /* 0x000fcc00078e0006 */
[----:B------:R-:W-:-:S05]  /*0290*/  IMAD.HI.U32 R6, R7, R8, RZ ;  /* 0x0000000807067227 */ /* 0x000fca00078e00ff */
[----:B------:R-:W-:-:S05]  /*02a0*/  IADD3 R7, PT, PT, -R6, RZ, RZ ;  /* 0x000000ff06077210 */ /* 0x000fca0007ffe1ff */
[----:B------:R-:W-:-:S05]  /*02b0*/  IMAD R7, R12, R7, R8 ;  /* 0x000000070c077224 */ /* 0x000fca00078e0208 */
[----:B------:R-:W-:-:S13]  /*02c0*/  ISETP.GT.U32.AND P4, PT, R12, R7, PT ;  /* 0x000000070c00720c */ /* 0x000fda0003f84070 */
[-C--:B------:R-:W-:Y:S02]  /*02d0*/  @!P4 IADD3 R7, PT, PT, R7, -R12.reuse, RZ ;  /* 0x8000000c0707c210 */ /* 0x080fe40007ffe0ff */
[----:B------:R-:W-:Y:S02]  /*02e0*/  @!P4 IADD3 R6, PT, PT, R6, 0x1, RZ ;  /* 0x000000010606c810 */ /* 0x000fe40007ffe0ff */
[----:B------:R-:W-:Y:S02]  /*02f0*/  ISETP.GE.U32.AND P1, PT, R7, R12, PT ;  /* 0x0000000c0700720c */ /* 0x000fe40003f26070 */
[----:B------:R-:W-:-:S04]  /*0300*/  LOP3.LUT R7, R14, R5, RZ, 0x3c, !PT ;  /* 0x000000050e077212 */ /* 0x000fc800078e3cff */
[----:B------:R-:W-:-:S07]  /*0310*/  ISETP.GE.AND P2, PT, R7, RZ, PT ;  /* 0x000000ff0700720c */ /* 0x000fce0003f46270 */
[----:B------:R-:W-:Y:S02]  /*0320*/  @P1 IADD3 R6, PT, PT, R6, 0x1, RZ ;  /* 0x0000000106061810 */ /* 0x000fe40007ffe0ff */
[----:B------:R-:W-:-:S04]  /*0330*/  ISETP.LE.AND P1, PT, R20, UR4, PT ;  /* 0x0000000414007c0c */ /* 0x000fc8000bf23270 */
[----:B------:R-:W-:Y:S01]  /*0340*/  @!P2 IADD3 R6, PT, PT, -R6, RZ, RZ ;  /* 0x000000ff0606a210 */ /* 0x000fe20007ffe1ff */
[----:B--2---:R0:W-:Y:S01]  /*0350*/  @!P3 STS [R4], R9 ;  /* 0x000000090400b388 */ /* 0x0041e20000000800 */
[----:B------:R-:W-:Y:S01]  /*0360*/  BAR.SYNC.DEFER_BLOCKING 0x0 ;  /* 0x0000000000007b1d */ /* 0x000fe20000010000 */
[----:B------:R-:W-:-:S13]  /*0370*/  ISETP.NE.AND P3, PT, R5, RZ, PT ;  /* 0x000000ff0500720c */ /* 0x000fda0003f65270 */
[----:B------:R-:W-:Y:S01]  /*0380*/  @!P3 LOP3.LUT R6, RZ, R5, RZ, 0x33, !PT ;  /* 0x00000005ff06b212 */ /* 0x000fe200078e33ff */
[----:B0-----:R-:W-:Y:S06]  /*0390*/  @P0 BRA.U `(.L_x_0) ;  /* 0x0000001100c00947 */ /* 0x001fec0003800000 */
[-C--:B------:R-:W-:Y:S01]  /*03a0*/  IABS R11, R0.reuse ;  /* 0x00000000000b7213 */ /* 0x080fe20000000000 */
[----:B------:R-:W0:Y:S01]  /*03b0*/  LDC R7, c[0x0][0x394] ;  /* 0x0000e500ff077b82 */ /* 0x000e220000000800 */
[----:B------:R-:W-:Y:S01]  /*03c0*/  IABS R16, R0 ;  /* 0x0000000000107213 */ /* 0x000fe20000000000 */
[----:B------:R-:W-:Y:S01]  /*03d0*/  BSSY.RECONVERGENT B0, `(.L_x_0) ;  /* 0x000012c000007945 */ /* 0x000fe20003800200 */
[----:B------:R-:W1:Y:S02]  /*03e0*/  I2F.RP R10, R11 ;  /* 0x0000000b000a7306 */ /* 0x000e640000209400 */
[----:B------:R-:W-:-:S06]  /*03f0*/  IADD3 R16, PT, PT, RZ, -R16, RZ ;  /* 0x80000010ff107210 */ /* 0x000fcc0007ffe0ff */
[----:B-1----:R-:W1:Y:S02]  /*0400*/  MUFU.RCP R10, R10 ;  /* 0x0000000a000a7308 */ /* 0x002e640000001000 */
[----:B-1----:R-:W-:Y:S02]  /*0410*/  IADD3 R8, PT, PT, R10, 0xffffffe, RZ ;  /* 0x0ffffffe0a087810 */ /* 0x002fe40007ffe0ff */
[----:B0-----:R-:W-:-:S04]  /*0420*/  IABS R10, R7 ;  /* 0x00000007000a7213 */ /* 0x001fc80000000000 */
[----:B------:R0:W1:Y:S02]  /*0430*/  F2I.FTZ.U32.TRUNC.NTZ R9, R8 ;  /* 0x0000000800097305 */ /* 0x000064000021f000 */
[----:B0-----:R-:W-:Y:S02]  /*0440*/  MOV R8, RZ ;  /* 0x000000ff00087202 */ /* 0x001fe40000000f00 */
[----:B-1----:R-:W-:-:S05]  /*0450*/  IADD3 R12, PT, PT, RZ, -R9, RZ ;  /* 0x80000009ff0c7210 */ /* 0x002fca0007ffe0ff */
[----:B------:R-:W-:-:S04]  /*0460*/  IMAD R13, R12, R11, RZ ;  /* 0x0000000b0c0d7224 */ /* 0x000fc800078e02ff */
[----:B------:R-:W-:Y:S01]  /*0470*/  IMAD.HI.U32 R9, R9, R13, R8 ;  /* 0x0000000d09097227 */ /* 0x000fe200078e0008 */
[----:B------:R-:W-:-:S05]  /*0480*/  MOV R8, R16 ;  /* 0x0000001000087202 */ /* 0x000fca0000000f00 */
[----:B------:R-:W-:-:S04]  /*0490*/  IMAD.HI.U32 R9, R9, R10, RZ ;  /* 0x0000000a09097227 */ /* 0x000fc800078e00ff */
[----:B------:R-:W-:Y:S01]  /*04a0*/  IMAD R8, R9, R8, R10 ;  /* 0x0000000809087224 */ /* 0x000fe200078e020a */
[----:B------:R-:W-:-:S04]  /*04b0*/  LOP3.LUT R10, R0, R7, RZ, 0x3c, !PT ;  /* 0x00000007000a7212 */ /* 0x000fc800078e3cff */
[----:B------:R-:W-:Y:S02]  /*04c0*/  ISETP.GT.U32.AND P3, PT, R11, R8, PT ;  /* 0x000000080b00720c */ /* 0x000fe40003f64070 */
[----:B------:R-:W-:-:S11]  /*04d0*/  ISETP.GE.AND P4, PT, R10, RZ, PT ;  /* 0x000000ff0a00720c */ /* 0x000fd60003f86270 */
[-C--:B------:R-:W-:Y:S02]  /*04e0*/  @!P3 IADD3 R8, PT, PT, R8, -R11.reuse, RZ ;  /* 0x8000000b0808b210 */ /* 0x080fe40007ffe0ff */
[----:B------:R-:W-:Y:S02]  /*04f0*/  @!P3 IADD3 R9, PT, PT, R9, 0x1, RZ ;  /* 0x000000010909b810 */ /* 0x000fe40007ffe0ff */
[----:B------:R-:W-:-:S13]  /*0500*/  ISETP.GE.U32.AND P2, PT, R8, R11, PT ;  /* 0x0000000b0800720c */ /* 0x000fda0003f46070 */
[----:B------:R-:W-:-:S04]  /*0510*/  @P2 IADD3 R9, PT, PT, R9, 0x1, RZ ;  /* 0x0000000109092810 */ /* 0x000fc80007ffe0ff */
[----:B------:R-:W-:Y:S01]  /*0520*/  @!P4 IADD3 R9, PT, PT, -R9, RZ, RZ ;  /* 0x000000ff0909c210 */ /* 0x000fe20007ffe1ff */
[----:B------:R-:W-:Y:S06]  /*0530*/  @P0 BRA `(.L_x_1) ;  /* 0x0000001000540947 */ /* 0x000fec0003800000 */
[----:B------:R-:W-:Y:S02]  /*0540*/  ISETP.NE.AND P2, PT, R0, RZ, PT ;  /* 0x000000ff0000720c */ /* 0x000fe40003f45270 */
[----:B------:R-:W-:Y:S02]  /*0550*/  LOP3.LUT R10, RZ, R0, RZ, 0x33, !PT ;  /* 0x00000000ff0a7212 */ /* 0x000fe400078e33ff */
[----:B------:R-:W-:Y:S02]  /*0560*/  MOV R13, RZ ;  /* 0x000000ff000d7202 */ /* 0x000fe40000000f00 */
[----:B------:R-:W-:Y:S02]  /*0570*/  SEL R12, R10, R9, !P2 ;  /* 0x000000090a0c7207 */ /* 0x000fe40005000000 */
[----:B------:R-:W-:Y:S02]  /*0580*/  IADD3 R10, PT, PT, -R6, RZ, RZ ;  /* 0x000000ff060a7210 */ /* 0x000fe40007ffe1ff */
[----:B------:R-:W-:-:S03]  /*0590*/  ISETP.GE.AND P0, PT, R12, 0x1, PT ;  /* 0x000000010c00780c */ /* 0x000fc60003f06270 */
[----:B------:R-:W-:-:S10]  /*05a0*/  IMAD R10, R5, R10, R14 ;  /* 0x0000000a050a7224 */ /* 0x000fd400078e020e */
[----:B------:R-:W-:Y:S05]  /*05b0*/  @!P0 BRA `(.L_x_2) ;  /* 0x0000000c00e08947 */ /* 0x000fea0003800000 */
[----:B------:R0:W1:Y:S01]  /*05c0*/  LDS R9, [R4] ;  /* 0x0000000004097984 */ /* 0x0000620000000800 */
[C---:B------:R-:W-:Y:S01]  /*05d0*/  ISETP.GE.U32.AND P0, PT, R12.reuse, 0x4, PT ;  /* 0x000000040c00780c */ /* 0x040fe20003f06070 */
[----:B------:R-:W-:Y:S01]  /*05e0*/  HFMA2 R13, -RZ, RZ, 0, 0 ;  /* 0x00000000ff0d7431 */ /* 0x000fe200000001ff */
[----:B------:R-:W-:-:S11]  /*05f0*/  LOP3.LUT R11, R12, 0x3, RZ, 0xc0, !PT ;  /* 0x000000030c0b7812 */ /* 0x000fd600078ec0ff */
[----:B0-----:R-:W-:Y:S05]  /*0600*/  @!P0 BRA `(.L_x_3) ;  /* 0x0000000c00488947 */ /* 0x001fea0003800000 */
[----:B------:R-:W-:Y:S02]  /*0610*/  LOP3.LUT R12, R12, 0x7ffffffc, RZ, 0xc0, !PT ;  /* 0x7ffffffc0c0c7812 */ /* 0x000fe400078ec0ff */
[----:B------:R-:W-:Y:S01]  /*0620*/  LEA R23, R0, R15, 0x1 ;  /* 0x0000000f00177211 */ /* 0x000fe200078e08ff */
[----:B------:R-:W-:Y:S01]  /*0630*/  IMAD R15, R6, UR5, R15 ;  /* 0x00000005060f7c24 */ /* 0x000fe2000f8e020f */
[----:B------:R-:W-:Y:S02]  /*0640*/  IADD3 R12, PT, PT, -R12, RZ, RZ ;  /* 0x000000ff0c0c7210 */ /* 0x000fe40007ffe1ff */
[----:B------:R-:W-:Y:S01]  /*0650*/  MOV R13, RZ ;  /* 0x000000ff000d7202 */ /* 0x000fe20000000f00 */
[----:B------:R-:W-:Y:S01]  /*0660*/  IMAD R23, R6, UR5, R23 ;  /* 0x0000000506177c24 */ /* 0x000fe2000f8e0217 */
[----:B------:R-:W-:Y:S01]  /*0670*/  ISETP.GE.AND P0, PT, R12, RZ, PT ;  /* 0x000000ff0c00720c */ /* 0x000fe20003f06270 */
[----:B------:R-:W-:Y:S01]  /*0680*/  IMAD R21, R0, 0x3, R15 ;  /* 0x0000000300157824 */ /* 0x000fe200078e020f */
[C---:B------:R-:W-:Y:S01]  /*0690*/  IADD3 R25, PT, PT, R15.reuse, R0, RZ ;  /* 0x000000000f197210 */ /* 0x040fe20007ffe0ff */
[----:B------:R-:W-:-:S02]  /*06a0*/  IMAD R27, R15, R5, R14 ;  /* 0x000000050f1b7224 */ /* 0x000fc400078e020e */
[-CC-:B------:R-:W-:Y:S02]  /*06b0*/  IMAD R23, R23, R5.reuse, R14.reuse ;  /* 0x0000000517177224 */ /* 0x180fe400078e020e */
[-CC-:B------:R-:W-:Y:S02]  /*06c0*/  IMAD R25, R25, R5.reuse, R14.reuse ;  /* 0x0000000519197224 */ /* 0x180fe400078e020e */
[----:B------:R-:W-:-:S04]  /*06d0*/  IMAD R21, R21, R5, R14 ;  /* 0x0000000515157224 */ /* 0x000fc800078e020e */
[----:B------:R-:W-:Y:S05]  /*06e0*/  @P0 BRA `(.L_x_4) ;  /* 0x00000008009c0947 */ /* 0x000fea0003800000 */
[----:B------:R-:W-:Y:S02]  /*06f0*/  IADD3 R14, PT, PT, -R12, RZ, RZ ;  /* 0x000000ff0c0e7210 */ /* 0x000fe40007ffe1ff */
[----:B------:R-:W-:Y:S02]  /*0700*/  PLOP3.LUT P0, PT, PT, PT, PT, 0x80, 0x8 ;  /* 0x000000000008781c */ /* 0x000fe40003f0f070 */
[----:B------:R-:W-:-:S13]  /*0710*/  ISETP.GT.AND P3, PT, R14, 0xc, PT ;  /* 0x0000000c0e00780c */ /* 0x000fda0003f64270 */
[----:B------:R-:W-:Y:S05]  /*0720*/  @!P3 BRA `(.L_x_5) ;  /* 0x0000000400a4b947 */ /* 0x000fea0003800000 */
[----:B------:R-:W-:-:S13]  /*0730*/  PLOP3.LUT P0, PT, PT, PT, PT, 0x8, 0x80 ;  /* 0x000000000080781c */ /* 0x000fda0003f0e170 */
.L_x_6:
[----:B0-----:R-:W0:Y:S02]  /*0740*/  LDC.64 R28, c[0x0][0x380] ;  /* 0x0000e000ff1c7b82 */ /* 0x001e240000000a00 */
[----:B0-----:R-:W-:-:S05]  /*0750*/  IMAD.WIDE R16, R27, 0x8, R28 ;  /* 0x000000081b107825 */ /* 0x001fca00078e021c */
[----:B------:R-:W1:Y:S01]  /*0760*/  LDG.E.64 R14, desc[UR8][R16.64] ;  /* 0x00000008100e7981 */ /* 0x000e62000c1e1b00 */
[----:B------:R-:W-:-:S04]  /*0770*/  IMAD.WIDE R18, R25, 0x8, R28 ;  /* 0x0000000819127825 */ /* 0x000fc800078e021c */
[C---:B-1----:R-:W-:Y:S01]  /*0780*/  FMUL R14, R9.reuse, R14 ;  /* 0x0000000e090e7220 */ /* 0x042fe20000400000 */
[----:B------:R-:W-:-:S05]  /*0790*/  FMUL R15, R9, R15 ;  /* 0x0000000f090f7220 */ /* 0x000fca0000400000 */
[----:B------:R0:W-:Y:S04]  /*07a0*/  STG.E.64 desc[UR8][R16.64], R14 ;  /* 0x0000000e10007986 */ /* 0x0001e8000c101b08 */
[----:B0-----:R-:W2:Y:S01]  /*07b0*/  LDG.E.64 R16, desc[UR8][R18.64] ;  /* 0x0000000812107981 */ /* 0x001ea2000c1e1b00 */
[----:B------:R-:W-:-:S04]  /*07c0*/  IMAD.WIDE R14, R23, 0x8, R28 ;  /* 0x00000008170e7825 */ /* 0x000fc800078e021c */
[C---:B--2---:R-:W-:Y:S01]  /*07d0*/  FMUL R16, R9.reuse, R16 ;  /* 0x0000001009107220 */ /* 0x044fe20000400000 */
        /* <DEDUP_REMOVED lines=8> */
[----:B------:R-:W-:-:S05]  /*0860*/  LEA R27, R2, R27, 0x2 ;  /* 0x0000001b021b7211 */ /* 0x000fca00078e10ff */
        /* <DEDUP_REMOVED lines=71> */
[----:B------:R-:W-:Y:S02]  /*0ce0*/  IADD3 R12, PT, PT, R12, 0x10, RZ ;  /* 0x000000100c0c7810 */ /* 0x000fe40007ffe0ff */
[----:B------:R-:W-:Y:S02]  /*0cf0*/  LEA R13, R0, R13, 0x2 ;  /* 0x0000000d000d7211 */ /* 0x000fe400078e10ff */
[----:B------:R-:W-:Y:S02]  /*0d00*/  ISETP.GE.AND P3, PT, R12, -0xc, PT ;  /* 0xfffffff40c00780c */ /* 0x000fe40003f66270 */
[----:B------:R-:W-:-:S02]  /*0d10*/  LEA R13, R0, R13, 0x2 ;  /* 0x0000000d000d7211 */ /* 0x000fc400078e10ff */
[----:B------:R-:W-:Y:S02]  /*0d20*/  LEA R27, R2, R27, 0x2 ;  /* 0x0000001b021b7211 */ /* 0x000fe400078e10ff */
[----:B------:R-:W-:Y:S02]  /*0d30*/  LEA R13, R0, R13, 0x2 ;  /* 0x0000000d000d7211 */ /* 0x000fe400078e10ff */
[----:B------:R-:W-:Y:S02]  /*0d40*/  LEA R25, R2, R25, 0x2 ;  /* 0x0000001902197211 */ /* 0x000fe400078e10ff */
[----:B------:R-:W-:Y:S02]  /*0d50*/  LEA R13, R0, R13, 0x2 ;  /* 0x0000000d000d7211 */ /* 0x000fe400078e10ff */
[C---:B------:R-:W-:Y:S02]  /*0d60*/  LEA R23, R2.reuse, R23, 0x2 ;  /* 0x0000001702177211 */ /* 0x040fe400078e10ff */
[----:B------:R-:W-:Y:S01]  /*0d70*/  LEA R21, R2, R21, 0x2 ;  /* 0x0000001502157211 */ /* 0x000fe200078e10ff */
[C---:B--2---:R-:W-:Y:S01]  /*0d80*/  FMUL R14, R9.reuse, R14 ;  /* 0x0000000e090e7220 */ /* 0x044fe20000400000 */
[----:B------:R-:W-:-:S05]  /*0d90*/  FMUL R15, R9, R15 ;  /* 0x0000000f090f7220 */ /* 0x000fca0000400000 */
[----:B------:R0:W-:Y:S01]  /*0da0*/  STG.E.64 desc[UR8][R28.64], R14 ;  /* 0x0000000e1c007986 */ /* 0x0001e2000c101b08 */
[----:B------:R-:W-:Y:S05]  /*0db0*/  @!P3 BRA `(.L_x_6) ;  /* 0xfffffff80060b947 */ /* 0x000fea000383ffff */
.L_x_5:
[----:B0-----:R-:W-:-:S04]  /*0dc0*/  IADD3 R14, PT, PT, -R12, RZ, RZ ;  /* 0x000000ff0c0e7210 */ /* 0x001fc80007ffe1ff */
[----:B------:R-:W-:-:S13]  /*0dd0*/  ISETP.GT.AND P3, PT, R14, 0x4, PT ;  /* 0x000000040e00780c */ /* 0x000fda0003f64270 */
[----:B------:R-:W-:Y:S05]  /*0de0*/  @!P3 BRA `(.L_x_7) ;  /* 0x0000000000d4b947 */ /* 0x000fea0003800000 */
[----:B------:R-:W0:Y:S02]  /*0df0*/  LDC.64 R28, c[0x0][0x380] ;  /* 0x0000e000ff1c7b82 */ /* 0x000e240000000a00 */
        /* <DEDUP_REMOVED lines=41> */
[----:B------:R-:W-:Y:S02]  /*1090*/  LEA R13, R0, R13, 0x2 ;  /* 0x0000000d000d7211 */ /* 0x000fe400078e10ff */
[----:B------:R-:W-:Y:S02]  /*10a0*/  PLOP3.LUT P0, PT, PT, PT, PT, 0x8, 0x80 ;  /* 0x000000000080781c */ /* 0x000fe40003f0e170 */
[----:B------:R-:W-:Y:S02]  /*10b0*/  IADD3 R12, PT, PT, R12, 0x8, RZ ;  /* 0x000000080c0c7810 */ /* 0x000fe40007ffe0ff */
[----:B------:R-:W-:-:S02]  /*10c0*/  LEA R13, R0, R13, 0x2 ;  /* 0x0000000d000d7211 */ /* 0x000fc400078e10ff */
[C---:B------:R-:W-:Y:S02]  /*10d0*/  LEA R27, R2.reuse, R27, 0x2 ;  /* 0x0000001b021b7211 */ /* 0x040fe400078e10ff */
[C---:B------:R-:W-:Y:S02]  /*10e0*/  LEA R25, R2.reuse, R25, 0x2 ;  /* 0x0000001902197211 */ /* 0x040fe400078e10ff */
[C---:B------:R-:W-:Y:S02]  /*10f0*/  LEA R23, R2.reuse, R23, 0x2 ;  /* 0x0000001702177211 */ /* 0x040fe400078e10ff */
[----:B------:R-:W-:Y:S01]  /*1100*/  LEA R21, R2, R21, 0x2 ;  /* 0x0000001502157211 */ /* 0x000fe200078e10ff */
[C---:B--2---:R-:W-:Y:S01]  /*1110*/  FMUL R16, R9.reuse, R16 ;  /* 0x0000001009107220 */ /* 0x044fe20000400000 */
[----:B------:R-:W-:-:S05]  /*1120*/  FMUL R17, R9, R17 ;  /* 0x0000001109117220 */ /* 0x000fca0000400000 */
[----:B------:R0:W-:Y:S02]  /*1130*/  STG.E.64 desc[UR8][R28.64], R16 ;  /* 0x000000101c007986 */ /* 0x0001e4000c101b08 */
.L_x_7:
[----:B------:R-:W-:-:S13]  /*1140*/  ISETP.NE.OR P0, PT, R12, RZ, P0 ;  /* 0x000000ff0c00720c */ /* 0x000fda0000705670 */
[----:B------:R-:W-:Y:S05]  /*1150*/  @!P0 BRA `(.L_x_3) ;  /* 0x0000000000748947 */ /* 0x000fea0003800000 */
.L_x_4:
[----:B0-2---:R-:W0:Y:S02]  /*1160*/  LDC.64 R28, c[0x0][0x380] ;  /* 0x0000e000ff1c7b82 */ /* 0x005e240000000a00 */
        /* <DEDUP_REMOVED lines=17> */
[----:B------:R-:W-:Y:S02]  /*1280*/  IADD3 R12, PT, PT, R12, 0x4, RZ ;  /* 0x000000040c0c7810 */ /* 0x000fe40007ffe0ff */
[----:B------:R-:W-:Y:S02]  /*1290*/  LEA R13, R0, R13, 0x2 ;  /* 0x0000000d000d7211 */ /* 0x000fe400078e10ff */
[----:B------:R-:W-:Y:S02]  /*12a0*/  ISETP.NE.AND P0, PT, R12, RZ, PT ;  /* 0x000000ff0c00720c */ /* 0x000fe40003f05270 */
[----:B------:R-:W-:-:S02]  /*12b0*/  LEA R27, R2, R27, 0x2 ;  /* 0x0000001b021b7211 */ /* 0x000fc400078e10ff */
[C---:B------:R-:W-:Y:S02]  /*12c0*/  LEA R25, R2.reuse, R25, 0x2 ;  /* 0x0000001902197211 */ /* 0x040fe400078e10ff */
[C---:B------:R-:W-:Y:S02]  /*12d0*/  LEA R23, R2.reuse, R23, 0x2 ;  /* 0x0000001702177211 */ /* 0x040fe400078e10ff */
[----:B------:R-:W-:Y:S01]  /*12e0*/  LEA R21, R2, R21, 0x2 ;  /* 0x0000001502157211 */ /* 0x000fe200078e10ff */
[C---:B--2---:R-:W-:Y:S01]  /*12f0*/  FMUL R14, R9.reuse, R14 ;  /* 0x0000000e090e7220 */ /* 0x044fe20000400000 */
[----:B------:R-:W-:-:S05]  /*1300*/  FMUL R15, R9, R15 ;  /* 0x0000000f090f7220 */ /* 0x000fca0000400000 */
[----:B------:R2:W-:Y:S01]  /*1310*/  STG.E.64 desc[UR8][R28.64], R14 ;  /* 0x0000000e1c007986 */ /* 0x0005e2000c101b08 */
[----:B------:R-:W-:Y:S05]  /*1320*/  @P0 BRA `(.L_x_4) ;  /* 0xfffffffc008c0947 */ /* 0x000fea000383ffff */
.L_x_3:
[----:B------:R-:W-:-:S13]  /*1330*/  ISETP.NE.AND P0, PT, R11, RZ, PT ;  /* 0x000000ff0b00720c */ /* 0x000fda0003f05270 */
[----:B------:R-:W-:Y:S05]  /*1340*/  @!P0 BRA `(.L_x_2) ;  /* 0x00000000007c8947 */ /* 0x000fea0003800000 */
[----:B------:R-:W3:Y:S01]  /*1350*/  S2R R12, SR_TID.X ;  /* 0x00000000000c7919 */ /* 0x000ee20000002100 */
[----:B0-----:R-:W0:Y:S01]  /*1360*/  LDC.64 R16, c[0x0][0x380] ;  /* 0x0000e000ff107b82 */ /* 0x001e220000000a00 */
[----:B---3--:R-:W-:-:S05]  /*1370*/  IMAD R12, R6, R7, R12 ;  /* 0x00000007060c7224 */ /* 0x008fca00078e020c */
[----:B------:R-:W-:-:S05]  /*1380*/  IADD3 R21, PT, PT, R13, R12, RZ ;  /* 0x0000000c0d157210 */ /* 0x000fca0007ffe0ff */
[----:B------:R-:W-:-:S04]  /*1390*/  IMAD R19, R21, R5, R10 ;  /* 0x0000000515137224 */ /* 0x000fc800078e020a */
[----:B0-----:R-:W-:-:S05]  /*13a0*/  IMAD.WIDE R18, R19, 0x8, R16 ;  /* 0x0000000813127825 */ /* 0x001fca00078e0210 */
[----:B--2---:R-:W1:Y:S01]  /*13b0*/  LDG.E.64 R14, desc[UR8][R18.64] ;  /* 0x00000008120e7981 */ /* 0x004e62000c1e1b00 */
[----:B------:R-:W-:Y:S02]  /*13c0*/  ISETP.NE.AND P0, PT, R11, 0x1, PT ;  /* 0x000000010b00780c */ /* 0x000fe40003f05270 */
[----:B------:R-:W-:Y:S01]  /*13d0*/  IADD3 R13, PT, PT, R13, R0, RZ ;  /* 0x000000000d0d7210 */ /* 0x000fe20007ffe0ff */
[C---:B-1----:R-:W-:Y:S01]  /*13e0*/  FMUL R14, R9.reuse, R14 ;  /* 0x0000000e090e7220 */ /* 0x042fe20000400000 */
[----:B------:R-:W-:-:S05]  /*13f0*/  FMUL R15, R9, R15 ;  /* 0x0000000f090f7220 */ /* 0x000fca0000400000 */
[----:B------:R3:W-:Y:S04]  /*1400*/  STG.E.64 desc[UR8][R18.64], R14 ;  /* 0x0000000e12007986 */ /* 0x0007e8000c101b08 */
[----:B------:R-:W-:Y:S05]  /*1410*/  @!P0 BRA `(.L_x_2) ;  /* 0x0000000000488947 */ /* 0x000fea0003800000 */
[----:B------:R-:W-:-:S05]  /*1420*/  IADD3 R21, PT, PT, R21, R0, RZ ;  /* 0x0000000015157210 */ /* 0x000fca0007ffe0ff */
[----:B---3--:R-:W-:-:S04]  /*1430*/  IMAD R19, R21, R5, R10 ;  /* 0x0000000515137224 */ /* 0x008fc800078e020a */
[----:B------:R-:W-:-:S05]  /*1440*/  IMAD.WIDE R18, R19, 0x8, R16 ;  /* 0x0000000813127825 */ /* 0x000fca00078e0210 */
[----:B------:R-:W2:Y:S01]  /*1450*/  LDG.E.64 R14, desc[UR8][R18.64] ;  /* 0x00000008120e7981 */ /* 0x000ea2000c1e1b00 */
[----:B------:R-:W-:Y:S02]  /*1460*/  ISETP.NE.AND P0, PT, R11, 0x2, PT ;  /* 0x000000020b00780c */ /* 0x000fe40003f05270 */
[----:B------:R-:W-:Y:S01]  /*1470*/  IADD3 R13, PT, PT, R13, R0, RZ ;  /* 0x000000000d0d7210 */ /* 0x000fe20007ffe0ff */
[C---:B--2---:R-:W-:Y:S01]  /*1480*/  FMUL R14, R9.reuse, R14 ;  /* 0x0000000e090e7220 */ /* 0x044fe20000400000 */
[----:B------:R-:W-:-:S05]  /*1490*/  FMUL R15, R9, R15 ;  /* 0x0000000f090f7220 */ /* 0x000fca0000400000 */
[----:B------:R4:W-:Y:S04]  /*14a0*/  STG.E.64 desc[UR8][R18.64], R14 ;  /* 0x0000000e12007986 */ /* 0x0009e8000c101b08 */
[----:B------:R-:W-:Y:S05]  /*14b0*/  @!P0 BRA `(.L_x_2) ;  /* 0x0000000000208947 */ /* 0x000fea0003800000 */
[----:B------:R-:W-:-:S05]  /*14c0*/  IADD3 R11, PT, PT, R21, R0, RZ ;  /* 0x00000000150b7210 */ /* 0x000fca0007ffe0ff */
[----:B------:R-:W-:-:S04]  /*14d0*/  IMAD R11, R11, R5, R10 ;  /* 0x000000050b0b7224 */ /* 0x000fc800078e020a */
[----:B------:R-:W-:-:S05]  /*14e0*/  IMAD.WIDE R16, R11, 0x8, R16 ;  /* 0x000000080b107825 */ /* 0x000fca00078e0210 */
[----:B----4-:R-:W2:Y:S01]  /*14f0*/  LDG.E.64 R14, desc[UR8][R16.64] ;  /* 0x00000008100e7981 */ /* 0x010ea2000c1e1b00 */
[----:B------:R-:W-:Y:S01]  /*1500*/  IADD3 R13, PT, PT, R13, R0, RZ ;  /* 0x000000000d0d7210 */ /* 0x000fe20007ffe0ff */
[C---:B--2---:R-:W-:Y:S01]  /*1510*/  FMUL R14, R9.reuse, R14 ;  /* 0x0000000e090e7220 */ /* 0x044fe20000400000 */
[----:B------:R-:W-:-:S05]  /*1520*/  FMUL R15, R9, R15 ;  /* 0x0000000f090f7220 */ /* 0x000fca0000400000 */
[----:B------:R0:W-:Y:S02]  /*1530*/  STG.E.64 desc[UR8][R16.64], R14 ;  /* 0x0000000e10007986 */ /* 0x0001e4000c101b08 */
.L_x_2:
[----:B------:R-:W5:Y:S01]  /*1540*/  S2R R11, SR_TID.X ;  /* 0x00000000000b7919 */ /* 0x000f620000002100 */
[----:B-1----:R-:W-:Y:S02]  /*1550*/  IABS R9, R0 ;  /* 0x0000000000097213 */ /* 0x002fe40000000000 */
[----:B------:R-:W-:Y:S02]  /*1560*/  ISETP.GE.AND P3, PT, R7, RZ, PT ;  /* 0x000000ff0700720c */ /* 0x000fe40003f66270 */
[----:B------:R-:W-:Y:S02]  /*1570*/  ISETP.GT.U32.AND P0, PT, R9, R8, PT ;  /* 0x000000080900720c */ /* 0x000fe40003f04070 */
[----:B------:R-:W-:-:S04]  /*1580*/  IADD3 R9, PT, PT, R8, -R9, RZ ;  /* 0x8000000908097210 */ /* 0x000fc80007ffe0ff */
[----:B------:R-:W-:Y:S02]  /*1590*/  SEL R8, R9, R8, !P0 ;  /* 0x0000000809087207 */ /* 0x000fe40004000000 */
[----:B------:R-:W-:-:S03]  /*15a0*/  LOP3.LUT R9, RZ, R0, RZ, 0x33, !PT ;  /* 0x00000000ff097212 */ /* 0x000fc600078e33ff */
[----:B------:R-:W-:-:S04]  /*15b0*/  @!P3 IADD3 R8, PT, PT, -R8, RZ, RZ ;  /* 0x000000ff0808b210 */ /* 0x000fc80007ffe1ff */
[----:B------:R-:W-:-:S04]  /*15c0*/  SEL R8, R9, R8, !P2 ;  /* 0x0000000809087207 */ /* 0x000fc80005000000 */
[----:B-----5:R-:W-:-:S13]  /*15d0*/  ISETP.GE.U32.AND P0, PT, R11, R8, PT ;  /* 0x000000080b00720c */ /* 0x020fda0003f06070 */
[----:B------:R-:W-:Y:S05]  /*15e0*/  @P0 BRA `(.L_x_1) ;  /* 0x0000000000280947 */ /* 0x000fea0003800000 */
[----:B------:R-:W1:Y:S01]  /*15f0*/  LDC.64 R8, c[0x0][0x380] ;  /* 0x0000e000ff087b82 */ /* 0x000e620000000a00 */
[----:B------:R-:W-:-:S05]  /*1600*/  IMAD R6, R6, R7, R11 ;  /* 0x0000000706067224 */ /* 0x000fca00078e020b */
[----:B------:R-:W-:-:S05]  /*1610*/  IADD3 R13, PT, PT, R6, R13, RZ ;  /* 0x0000000d060d7210 */ /* 0x000fca0007ffe0ff */
[----:B------:R-:W-:Y:S02]  /*1620*/  IMAD R13, R13, R5, R10 ;  /* 0x000000050d0d7224 */ /* 0x000fe400078e020a */
[----:B------:R-:W5:Y:S02]  /*1630*/  LDS R5, [R4] ;  /* 0x0000000004057984 */ /* 0x000f640000000800 */
[----:B-1----:R-:W-:-:S05]  /*1640*/  IMAD.WIDE R8, R13, 0x8, R8 ;  /* 0x000000080d087825 */ /* 0x002fca00078e0208 */
[----:B------:R-:W5:Y:S02]  /*1650*/  LDG.E.64 R6, desc[UR8][R8.64] ;  /* 0x0000000808067981 */ /* 0x000f64000c1e1b00 */
[C---:B-----5:R-:W-:Y:S01]  /*1660*/  FMUL R6, R5.reuse, R6 ;  /* 0x0000000605067220 */ /* 0x060fe20000400000 */
[----:B------:R-:W-:-:S05]  /*1670*/  FMUL R7, R5, R7 ;  /* 0x0000000705077220 */ /* 0x000fca0000400000 */
[----:B------:R1:W-:Y:S02]  /*1680*/  STG.E.64 desc[UR8][R8.64], R6 ;  /* 0x0000000608007986 */ /* 0x0003e4000c101b08 */
.L_x_1:
[----:B------:R-:W-:Y:S05]  /*1690*/  BSYNC.RECONVERGENT B0 ;  /* 0x0000000000007941 */ /* 0x000fea0003800200 */
.L_x_0:
[----:B------:R-:W-:Y:S05]  /*16a0*/  @!P1 BRA `(.L_x_8) ;  /* 0xffffffe800ac9947 */ /* 0x000fea000383ffff */
[----:B------:R-:W-:Y:S05]  /*16b0*/  EXIT ;  /* 0x000000000000794d */ /* 0x000fea0003800000 */
.L_x_9:
[----:B------:R-:W-:-:S00]  /*16c0*/  BRA `(.L_x_9) ;  /* 0xfffffffc00fc7947 */ /* 0x000fc0000383ffff */
[----:B------:R-:W-:-:S00]  /*16d0*/  NOP ;  /* 0x0000000000007918 */ /* 0x000fc00000000000 */
        /* <DEDUP_REMOVED lines=10> */
.L_x_10:


//--------------------- .nv.shared._Z18broadcastMulKernelP6float2Pfiii --------------------------
	.section	.nv.shared._Z18broadcastMulKernelP6float2Pfiii,"aw",@nobits
	.sectionflags	@""
	.align	16
	.zero		1024


//--------------------- .nv.shared.reserved.0     --------------------------
	.section	.nv.shared.reserved.0,"aw",@nobits
	.weak		__nv_reservedSMEM_offset_0_alias
	.size		__nv_reservedSMEM_offset_0_alias, 0, 64
	.other		__nv_reservedSMEM_offset_0_alias,@"STO_CUDA_RESERVED_SHARED STV_DEFAULT"
__nv_reservedSMEM_offset_0_alias:
	.zero		0
	.zero		64


//--------------------- .nv.constant0._Z18broadcastMulKernelP6float2Pfiii --------------------------
	.section	.nv.constant0._Z18broadcastMulKernelP6float2Pfiii,"a",@progbits
	.sectionflags	@""
	.align	4
.nv.constant0._Z18broadcastMulKernelP6float2Pfiii:
	.zero		924


//--------------------- SYMBOLS --------------------------

	.type		.nv.reservedSmem.offset0,@object
	.size		.nv.reservedSmem.offset0,0x4
	.type		.nv.reservedSmem.cap,@object
	.size		.nv.reservedSmem.cap,0x4
